//
// Generated by NVIDIA NVVM Compiler
//
// Compiler Build ID: CL-36424714
// Cuda compilation tools, release 13.0, V13.0.88
// Based on NVVM 20.0.0
//

.version 9.0
.target sm_100
.address_size 64

	// .globl	_Z12float_to_intPiPf

.visible .entry _Z12float_to_intPiPf(
	.param .u64 .ptr .align 1 _Z12float_to_intPiPf_param_0,
	.param .u64 .ptr .align 1 _Z12float_to_intPiPf_param_1
)
{
	.reg .b32 	%r<12>;
	.reg .b32 	%f<4>;
	.reg .b64 	%rd<8>;

	ld.param.u64 	%rd1, [_Z12float_to_intPiPf_param_0];
	ld.param.u64 	%rd2, [_Z12float_to_intPiPf_param_1];
	cvta.to.global.u64 	%rd3, %rd1;
	cvta.to.global.u64 	%rd4, %rd2;
	mov.u32 	%r1, %ntid.x;
	mov.u32 	%r2, %nctaid.x;
	mov.u32 	%r3, %ctaid.x;
	mov.u32 	%r4, %tid.x;
	mov.u32 	%r5, %ntid.y;
	mov.u32 	%r6, %ctaid.y;
	mov.u32 	%r7, %tid.y;
	mad.lo.s32 	%r8, %r5, %r6, %r7;
	mad.lo.s32 	%r9, %r8, %r2, %r3;
	mad.lo.s32 	%r10, %r9, %r1, %r4;
	mul.wide.s32 	%rd5, %r10, 4;
	add.s64 	%rd6, %rd4, %rd5;
	ld.global.f32 	%f1, [%rd6];
	mul.f32 	%f2, %f1, 0f41200000;
	cvt.rmi.f32.f32 	%f3, %f2;
	cvt.rzi.s32.f32 	%r11, %f3;
	add.s64 	%rd7, %rd3, %rd5;
	st.global.u32 	[%rd7], %r11;
	ret;

}
	// .globl	_Z12simple_histoPiS_
.visible .entry _Z12simple_histoPiS_(
	.param .u64 .ptr .align 1 _Z12simple_histoPiS__param_0,
	.param .u64 .ptr .align 1 _Z12simple_histoPiS__param_1
)
{
	.reg .b32 	%r<7>;
	.reg .b64 	%rd<9>;

	ld.param.u64 	%rd1, [_Z12simple_histoPiS__param_0];
	ld.param.u64 	%rd2, [_Z12simple_histoPiS__param_1];
	cvta.to.global.u64 	%rd3, %rd2;
	cvta.to.global.u64 	%rd4, %rd1;
	mov.u32 	%r1, %tid.x;
	mov.u32 	%r2, %ntid.x;
	mov.u32 	%r3, %ctaid.x;
	mad.lo.s32 	%r4, %r2, %r3, %r1;
	mul.wide.s32 	%rd5, %r4, 4;
	add.s64 	%rd6, %rd4, %rd5;
	ld.global.u32 	%r5, [%rd6];
	mul.wide.s32 	%rd7, %r5, 4;
	add.s64 	%rd8, %rd3, %rd7;
	atom.global.add.u32 	%r6, [%rd8], 1;
	ret;

}


// ===== COMPILED SASS (sm_100) =====

	.target	sm_100

	.elftype	@"ET_EXEC"


//--------------------- .note.nv.tkinfo           --------------------------
	.section	.note.nv.tkinfo,"",@"SHT_NOTE"
	.sectionflags	@"SHF_NOTE_NV_TKINFO"
	.tkinfo
        /*0018*/ 	.word	0x00000002
        /*0030*/ 	.string	""
        /*0030*/ 	.string	"ptxas"
        /*0030*/ 	.string	"Cuda compilation tools, release 13.0, V13.0.88"
        /*0030*/ 	.string	"Build cuda_13.0.r13.0/compiler.36424714_0"
        /*0030*/ 	.string	"-arch sm_100 -m 64 "



//--------------------- .note.nv.cuinfo           --------------------------
	.section	.note.nv.cuinfo,"",@"SHT_NOTE"
	.sectionflags	@"SHF_NOTE_NV_CUINFO"
        /*0018*/ 	.short	0x0002
        /*001a*/ 	.short	0x0064
        /*001c*/ 	.short	0x0082
	.zero		2


//--------------------- .nv.info                  --------------------------
	.section	.nv.info,"",@"SHT_CUDA_INFO"
	.align	4


	//----- nvinfo : EIATTR_REGCOUNT
	.align		4
        /*0000*/ 	.byte	0x04, 0x2f
        /*0002*/ 	.short	(.L_1 - .L_0)
	.align		4
.L_0:
        /*0004*/ 	.word	index@(_Z12float_to_intPiPf)
        /*0008*/ 	.word	0x0000000c


	//----- nvinfo : EIATTR_FRAME_SIZE
	.align		4
.L_1:
        /*000c*/ 	.byte	0x04, 0x11
        /*000e*/ 	.short	(.L_3 - .L_2)
	.align		4
.L_2:
        /*0010*/ 	.word	index@(_Z12float_to_intPiPf)
        /*0014*/ 	.word	0x00000000


	//----- nvinfo : EIATTR_REGCOUNT
	.align		4
.L_3:
        /*0018*/ 	.byte	0x04, 0x2f
        /*001a*/ 	.short	(.L_5 - .L_4)
	.align		4
.L_4:
        /*001c*/ 	.word	index@(_Z12simple_histoPiS_)
        /*0020*/ 	.word	0x0000000a


	//----- nvinfo : EIATTR_FRAME_SIZE
	.align		4
.L_5:
        /*0024*/ 	.byte	0x04, 0x11
        /*0026*/ 	.short	(.L_7 - .L_6)
	.align		4
.L_6:
        /*0028*/ 	.word	index@(_Z12simple_histoPiS_)
        /*002c*/ 	.word	0x00000000


	//----- nvinfo : EIATTR_MIN_STACK_SIZE
	.align		4
.L_7:
        /*0030*/ 	.byte	0x04, 0x12
        /*0032*/ 	.short	(.L_9 - .L_8)
	.align		4
.L_8:
        /*0034*/ 	.word	index@(_Z12simple_histoPiS_)
        /*0038*/ 	.word	0x00000000


	//----- nvinfo : EIATTR_MIN_STACK_SIZE
	.align		4
.L_9:
        /*003c*/ 	.byte	0x04, 0x12
        /*003e*/ 	.short	(.L_11 - .L_10)
	.align		4
.L_10:
        /*0040*/ 	.word	index@(_Z12float_to_intPiPf)
        /*0044*/ 	.word	0x00000000
.L_11:


//--------------------- .nv.compat                --------------------------
	.section	.nv.compat,"",@"SHT_CUDA_COMPAT_INFO"
	.align	4
        /*0000*/ 	.byte	0x02, 0x09, 0x00, 0x00, 0x02, 0x02, 0x01, 0x00, 0x02, 0x05, 0x05, 0x00, 0x03, 0x07, 0x01, 0x01
        /*0010*/ 	.byte	0x02, 0x03, 0x00, 0x00, 0x02, 0x06, 0x01, 0x00, 0x04, 0x0b, 0x08, 0x00, 0x09, 0x00, 0x00, 0x00
        /*0020*/ 	.byte	0x00, 0x00, 0x00, 0x00


//--------------------- .nv.info._Z12simple_histoPiS_ --------------------------
	.section	.nv.info._Z12simple_histoPiS_,"",@"SHT_CUDA_INFO"
	.sectionflags	@""
	.align	4


	//----- nvinfo : EIATTR_CUDA_API_VERSION
	.align		4
        /*0000*/ 	.byte	0x04, 0x37
        /*0002*/ 	.short	(.L_13 - .L_12)
.L_12:
        /*0004*/ 	.word	0x00000082


	//----- nvinfo : EIATTR_KPARAM_INFO
	.align		4
.L_13:
        /*0008*/ 	.byte	0x04, 0x17
        /*000a*/ 	.short	(.L_15 - .L_14)
.L_14:
        /*000c*/ 	.word	0x00000000
        /*0010*/ 	.short	0x0001
        /*0012*/ 	.short	0x0008
        /*0014*/ 	.byte	0x00, 0xf5, 0x21, 0x00


	//----- nvinfo : EIATTR_KPARAM_INFO
	.align		4
.L_15:
        /*0018*/ 	.byte	0x04, 0x17
        /*001a*/ 	.short	(.L_17 - .L_16)
.L_16:
        /*001c*/ 	.word	0x00000000
        /*0020*/ 	.short	0x0000
        /*0022*/ 	.short	0x0000
        /*0024*/ 	.byte	0x00, 0xf5, 0x21, 0x00


	//----- nvinfo : EIATTR_SPARSE_MMA_MASK
	.align		4
.L_17:
        /*0028*/ 	.byte	0x03, 0x50
        /*002a*/ 	.short	0x0000


	//----- nvinfo : EIATTR_MAXREG_COUNT
	.align		4
        /*002c*/ 	.byte	0x03, 0x1b
        /*002e*/ 	.short	0x00ff


	//----- nvinfo : EIATTR_MERCURY_ISA_VERSION
	.align		4
        /*0030*/ 	.byte	0x03, 0x5f
        /*0032*/ 	.short	0x0101


	//----- nvinfo : EIATTR_VRC_CTA_INIT_COUNT
	.align		4
        /*0034*/ 	.byte	0x02, 0x4a
	.zero		1
	.zero		1


	//----- nvinfo : EIATTR_EXIT_INSTR_OFFSETS
	.align		4
        /*0038*/ 	.byte	0x04, 0x1c
        /*003a*/ 	.short	(.L_19 - .L_18)


	//   ....[0]....
.L_18:
        /*003c*/ 	.word	0x000000d0


	//----- nvinfo : EIATTR_CBANK_PARAM_SIZE
	.align		4
.L_19:
        /*0040*/ 	.byte	0x03, 0x19
        /*0042*/ 	.short	0x0010


	//----- nvinfo : EIATTR_PARAM_CBANK
	.align		4
        /*0044*/ 	.byte	0x04, 0x0a
        /*0046*/ 	.short	(.L_21 - .L_20)
	.align		4
.L_20:
        /*0048*/ 	.word	index@(.nv.constant0._Z12simple_histoPiS_)
        /*004c*/ 	.short	0x0380
        /*004e*/ 	.short	0x0010


	//----- nvinfo : EIATTR_SW_WAR
	.align		4
.L_21:
        /*0050*/ 	.byte	0x04, 0x36
        /*0052*/ 	.short	(.L_23 - .L_22)
.L_22:
        /*0054*/ 	.word	0x00000008
.L_23:


//--------------------- .nv.info._Z12float_to_intPiPf --------------------------
	.section	.nv.info._Z12float_to_intPiPf,"",@"SHT_CUDA_INFO"
	.sectionflags	@""
	.align	4


	//----- nvinfo : EIATTR_CUDA_API_VERSION
	.align		4
        /*0000*/ 	.byte	0x04, 0x37
        /*0002*/ 	.short	(.L_25 - .L_24)
.L_24:
        /*0004*/ 	.word	0x00000082


	//----- nvinfo : EIATTR_KPARAM_INFO
	.align		4
.L_25:
        /*0008*/ 	.byte	0x04, 0x17
        /*000a*/ 	.short	(.L_27 - .L_26)
.L_26:
        /*000c*/ 	.word	0x00000000
        /*0010*/ 	.short	0x0001
        /*0012*/ 	.short	0x0008
        /*0014*/ 	.byte	0x00, 0xf5, 0x21, 0x00


	//----- nvinfo : EIATTR_KPARAM_INFO
	.align		4
.L_27:
        /*0018*/ 	.byte	0x04, 0x17
        /*001a*/ 	.short	(.L_29 - .L_28)
.L_28:
        /*001c*/ 	.word	0x00000000
        /*0020*/ 	.short	0x0000
        /*0022*/ 	.short	0x0000
        /*0024*/ 	.byte	0x00, 0xf5, 0x21, 0x00


	//----- nvinfo : EIATTR_SPARSE_MMA_MASK
	.align		4
.L_29:
        /*0028*/ 	.byte	0x03, 0x50
        /*002a*/ 	.short	0x0000


	//----- nvinfo : EIATTR_MAXREG_COUNT
	.align		4
        /*002c*/ 	.byte	0x03, 0x1b
        /*002e*/ 	.short	0x00ff


	//----- nvinfo : EIATTR_MERCURY_ISA_VERSION
	.align		4
        /*0030*/ 	.byte	0x03, 0x5f
        /*0032*/ 	.short	0x0101


	//----- nvinfo : EIATTR_VRC_CTA_INIT_COUNT
	.align		4
        /*0034*/ 	.byte	0x02, 0x4a
	.zero		1
	.zero		1


	//----- nvinfo : EIATTR_EXIT_INSTR_OFFSETS
	.align		4
        /*0038*/ 	.byte	0x04, 0x1c
        /*003a*/ 	.short	(.L_31 - .L_30)


	//   ....[0]....
.L_30:
        /*003c*/ 	.word	0x00000140


	//----- nvinfo : EIATTR_CBANK_PARAM_SIZE
	.align		4
.L_31:
        /*0040*/ 	.byte	0x03, 0x19
        /*0042*/ 	.short	0x0010


	//----- nvinfo : EIATTR_PARAM_CBANK
	.align		4
        /*0044*/ 	.byte	0x04, 0x0a
        /*0046*/ 	.short	(.L_33 - .L_32)
	.align		4
.L_32:
        /*0048*/ 	.word	index@(.nv.constant0._Z12float_to_intPiPf)
        /*004c*/ 	.short	0x0380
        /*004e*/ 	.short	0x0010


	//----- nvinfo : EIATTR_SW_WAR
	.align		4
.L_33:
        /*0050*/ 	.byte	0x04, 0x36
        /*0052*/ 	.short	(.L_35 - .L_34)
.L_34:
        /*0054*/ 	.word	0x00000008
.L_35:


//--------------------- .nv.callgraph             --------------------------
	.section	.nv.callgraph,"",@"SHT_CUDA_CALLGRAPH"
	.align	4
	.sectionentsize	8
	.align		4
        /*0000*/ 	.word	0x00000000
	.align		4
        /*0004*/ 	.word	0xffffffff
	.align		4
        /*0008*/ 	.word	0x00000000
	.align		4
        /*000c*/ 	.word	0xfffffffe
	.align		4
        /*0010*/ 	.word	0x00000000
	.align		4
        /*0014*/ 	.word	0xfffffffd
	.align		4
        /*0018*/ 	.word	0x00000000
	.align		4
        /*001c*/ 	.word	0xfffffffc


//--------------------- .text._Z12simple_histoPiS_ --------------------------
	.section	.text._Z12simple_histoPiS_,"ax",@progbits
	.align	128
        .global         _Z12simple_histoPiS_
        .type           _Z12simple_histoPiS_,@function
        .size           _Z12simple_histoPiS_,(.L_x_2 - _Z12simple_histoPiS_)
        .other          _Z12simple_histoPiS_,@"STO_CUDA_ENTRY STV_DEFAULT"
_Z12simple_histoPiS_:
.text._Z12simple_histoPiS_:
[----:B------:R-:W-:Y:S01]  /*0000*/  LDC R1, c[0x0][0x37c] ;  /* 0x0000df00ff017b82 */ /* 0x000fe20000000800 */
[----:B------:R-:W0:Y:S07]  /*0010*/  S2R R5, SR_TID.X ;  /* 0x0000000000057919 */ /* 0x000e2e0000002100 */
[----:B------:R-:W1:Y:S01]  /*0020*/  LDC.64 R2, c[0x0][0x380] ;  /* 0x0000e000ff027b82 */ /* 0x000e620000000a00 */
[----:B------:R-:W0:Y:S01]  /*0030*/  LDCU UR6, c[0x0][0x360] ;  /* 0x00006c00ff0677ac */ /* 0x000e220008000800 */
[----:B------:R-:W0:Y:S01]  /*0040*/  S2R R0, SR_CTAID.X ;  /* 0x0000000000007919 */ /* 0x000e220000002500 */
[----:B------:R-:W2:Y:S01]  /*0050*/  LDCU.64 UR4, c[0x0][0x358] ;  /* 0x00006b00ff0477ac */ /* 0x000ea20008000a00 */
[----:B0-----:R-:W-:-:S04]  /*0060*/  IMAD R5, R0, UR6, R5 ;  /* 0x0000000600057c24 */ /* 0x001fc8000f8e0205 */
[----:B-1----:R-:W-:Y:S02]  /*0070*/  IMAD.WIDE R2, R5, 0x4, R2 ;  /* 0x0000000405027825 */ /* 0x002fe400078e0202 */
[----:B------:R-:W0:Y:S04]  /*0080*/  LDC.64 R4, c[0x0][0x388] ;  /* 0x0000e200ff047b82 */ /* 0x000e280000000a00 */
[----:B--2---:R-:W0:Y:S01]  /*0090*/  LDG.E R3, desc[UR4][R2.64] ;  /* 0x0000000402037981 */ /* 0x004e22000c1e1900 */
[----:B------:R-:W-:Y:S02]  /*00a0*/  HFMA2 R7, -RZ, RZ, 0, 5.9604644775390625e-08 ;  /* 0x00000001ff077431 */ /* 0x000fe400000001ff */
[----:B0-----:R-:W-:-:S05]  /*00b0*/  IMAD.WIDE R4, R3, 0x4, R4 ;  /* 0x0000000403047825 */ /* 0x001fca00078e0204 */
[----:B------:R-:W-:Y:S01]  /*00c0*/  REDG.E.ADD.STRONG.GPU desc[UR4][R4.64], R7 ;  /* 0x000000070400798e */ /* 0x000fe2000c12e104 */
[----:B------:R-:W-:Y:S05]  /*00d0*/  EXIT ;  /* 0x000000000000794d */ /* 0x000fea0003800000 */
.L_x_0:
[----:B------:R-:W-:-:S00]  /*00e0*/  BRA `(.L_x_0) ;  /* 0xfffffffc00fc7947 */ /* 0x000fc0000383ffff */
[----:B------:R-:W-:-:S00]  /*00f0*/  NOP ;  /* 0x0000000000007918 */ /* 0x000fc00000000000 */
        /* <DEDUP_REMOVED lines=8> */
.L_x_2:


//--------------------- .text._Z12float_to_intPiPf --------------------------
	.section	.text._Z12float_to_intPiPf,"ax",@progbits
	.align	128
        .global         _Z12float_to_intPiPf
        .type           _Z12float_to_intPiPf,@function
        .size           _Z12float_to_intPiPf,(.L_x_3 - _Z12float_to_intPiPf)
        .other          _Z12float_to_intPiPf,@"STO_CUDA_ENTRY STV_DEFAULT"
_Z12float_to_intPiPf:
.text._Z12float_to_intPiPf:
[----:B------:R-:W-:Y:S01]  /*0000*/  LDC R1, c[0x0][0x37c] ;  /* 0x0000df00ff017b82 */ /* 0x000fe20000000800 */
[----:B------:R-:W0:Y:S01]  /*0010*/  S2R R0, SR_CTAID.Y ;  /* 0x0000000000007919 */ /* 0x000e220000002600 */
[----:B------:R-:W1:Y:S06]  /*0020*/  LDCU UR6, c[0x0][0x360] ;  /* 0x00006c00ff0677ac */ /* 0x000e6c0008000800 */
[----:B------:R-:W2:Y:S01]  /*0030*/  LDC.64 R2, c[0x0][0x388] ;  /* 0x0000e200ff027b82 */ /* 0x000ea20000000a00 */
[----:B------:R-:W0:Y:S01]  /*0040*/  S2R R9, SR_TID.Y ;  /* 0x0000000000097919 */ /* 0x000e220000002200 */
[----:B------:R-:W3:Y:S01]  /*0050*/  LDCU UR7, c[0x0][0x370] ;  /* 0x00006e00ff0777ac */ /* 0x000ee20008000800 */
[----:B------:R-:W3:Y:S01]  /*0060*/  S2R R5, SR_CTAID.X ;  /* 0x0000000000057919 */ /* 0x000ee20000002500 */
[----:B------:R-:W0:Y:S01]  /*0070*/  LDCU UR8, c[0x0][0x364] ;  /* 0x00006c80ff0877ac */ /* 0x000e220008000800 */
[----:B------:R-:W1:Y:S01]  /*0080*/  S2R R7, SR_TID.X ;  /* 0x0000000000077919 */ /* 0x000e620000002100 */
[----:B------:R-:W4:Y:S01]  /*0090*/  LDCU.64 UR4, c[0x0][0x358] ;  /* 0x00006b00ff0477ac */ /* 0x000f220008000a00 */
[----:B0-----:R-:W-:-:S04]  /*00a0*/  IMAD R0, R0, UR8, R9 ;  /* 0x0000000800007c24 */ /* 0x001fc8000f8e0209 */
[----:B---3--:R-:W-:Y:S02]  /*00b0*/  IMAD R0, R0, UR7, R5 ;  /* 0x0000000700007c24 */ /* 0x008fe4000f8e0205 */
[----:B------:R-:W0:Y:S02]  /*00c0*/  LDC.64 R4, c[0x0][0x380] ;  /* 0x0000e000ff047b82 */ /* 0x000e240000000a00 */
[----:B-1----:R-:W-:-:S04]  /*00d0*/  IMAD R7, R0, UR6, R7 ;  /* 0x0000000600077c24 */ /* 0x002fc8000f8e0207 */
[----:B--2---:R-:W-:-:S06]  /*00e0*/  IMAD.WIDE R2, R7, 0x4, R2 ;  /* 0x0000000407027825 */ /* 0x004fcc00078e0202 */
[----:B----4-:R-:W2:Y:S01]  /*00f0*/  LDG.E R2, desc[UR4][R2.64] ;  /* 0x0000000402027981 */ /* 0x010ea2000c1e1900 */
[----:B0-----:R-:W-:-:S04]  /*0100*/  IMAD.WIDE R4, R7, 0x4, R4 ;  /* 0x0000000407047825 */ /* 0x001fc800078e0204 */
[----:B--2---:R-:W-:-:S04]  /*0110*/  FMUL R0, R2, 10 ;  /* 0x4120000002007820 */ /* 0x004fc80000400000 */
[----:B------:R-:W0:Y:S02]  /*0120*/  F2I.FLOOR.NTZ R9, R0 ;  /* 0x0000000000097305 */ /* 0x000e240000207100 */
[----:B0-----:R-:W-:Y:S01]  /*0130*/  STG.E desc[UR4][R4.64], R9 ;  /* 0x0000000904007986 */ /* 0x001fe2000c101904 */
[----:B------:R-:W-:Y:S05]  /*0140*/  EXIT ;  /* 0x000000000000794d */ /* 0x000fea0003800000 */
.L_x_1:
        /* <DEDUP_REMOVED lines=11> */
.L_x_3:


//--------------------- .nv.shared.reserved.0     --------------------------
	.section	.nv.shared.reserved.0,"aw",@nobits
	.weak		__nv_reservedSMEM_offset_0_alias
	.size		__nv_reservedSMEM_offset_0_alias, 0, 64
	.other		__nv_reservedSMEM_offset_0_alias,@"STO_CUDA_RESERVED_SHARED STV_DEFAULT"
__nv_reservedSMEM_offset_0_alias:
	.zero		0
	.zero		64


//--------------------- .nv.constant0._Z12simple_histoPiS_ --------------------------
	.section	.nv.constant0._Z12simple_histoPiS_,"a",@progbits
	.sectionflags	@""
	.align	4
.nv.constant0._Z12simple_histoPiS_:
	.zero		912


//--------------------- .nv.constant0._Z12float_to_intPiPf --------------------------
	.section	.nv.constant0._Z12float_to_intPiPf,"a",@progbits
	.sectionflags	@""
	.align	4
.nv.constant0._Z12float_to_intPiPf:
	.zero		912


//--------------------- SYMBOLS --------------------------

	.type		.nv.reservedSmem.offset0,@object
	.size		.nv.reservedSmem.offset0,0x4
